//
// Generated by NVIDIA NVVM Compiler
//
// Compiler Build ID: CL-36424714
// Cuda compilation tools, release 13.0, V13.0.88
// Based on NVVM 20.0.0
//

.version 9.0
.target sm_100
.address_size 64

	// .globl	_Z10matMul_GPUPfS_S_

.visible .entry _Z10matMul_GPUPfS_S_(
	.param .u64 .ptr .align 1 _Z10matMul_GPUPfS_S__param_0,
	.param .u64 .ptr .align 1 _Z10matMul_GPUPfS_S__param_1,
	.param .u64 .ptr .align 1 _Z10matMul_GPUPfS_S__param_2
)
{
	.reg .pred 	%p<4>;
	.reg .b32 	%r<11>;
	.reg .b32 	%f<13>;
	.reg .b64 	%rd<13>;

	ld.param.u64 	%rd1, [_Z10matMul_GPUPfS_S__param_0];
	ld.param.u64 	%rd2, [_Z10matMul_GPUPfS_S__param_1];
	ld.param.u64 	%rd3, [_Z10matMul_GPUPfS_S__param_2];
	mov.u32 	%r3, %ctaid.y;
	mov.u32 	%r4, %ntid.y;
	mov.u32 	%r5, %tid.y;
	mad.lo.s32 	%r1, %r3, %r4, %r5;
	mov.u32 	%r6, %ctaid.x;
	mov.u32 	%r7, %ntid.x;
	mov.u32 	%r8, %tid.x;
	mad.lo.s32 	%r2, %r6, %r7, %r8;
	setp.gt.u32 	%p1, %r1, 3;
	setp.gt.s32 	%p2, %r2, 3;
	or.pred  	%p3, %p1, %p2;
	@%p3 bra 	$L__BB0_2;
	cvta.to.global.u64 	%rd4, %rd3;
	cvta.to.global.u64 	%rd5, %rd1;
	cvta.to.global.u64 	%rd6, %rd2;
	shl.b32 	%r9, %r1, 2;
	mul.wide.u32 	%rd7, %r9, 4;
	add.s64 	%rd8, %rd5, %rd7;
	ld.global.f32 	%f1, [%rd8];
	mul.wide.s32 	%rd9, %r2, 4;
	add.s64 	%rd10, %rd6, %rd9;
	ld.global.f32 	%f2, [%rd10];
	fma.rn.f32 	%f3, %f1, %f2, 0f00000000;
	ld.global.f32 	%f4, [%rd8+4];
	ld.global.f32 	%f5, [%rd10+16];
	fma.rn.f32 	%f6, %f4, %f5, %f3;
	ld.global.f32 	%f7, [%rd8+8];
	ld.global.f32 	%f8, [%rd10+32];
	fma.rn.f32 	%f9, %f7, %f8, %f6;
	ld.global.f32 	%f10, [%rd8+12];
	ld.global.f32 	%f11, [%rd10+48];
	fma.rn.f32 	%f12, %f10, %f11, %f9;
	add.s32 	%r10, %r9, %r2;
	mul.wide.s32 	%rd11, %r10, 4;
	add.s64 	%rd12, %rd4, %rd11;
	st.global.f32 	[%rd12], %f12;
$L__BB0_2:
	ret;

}


// ===== COMPILED SASS (sm_100) =====

	.target	sm_100

	.elftype	@"ET_EXEC"


//--------------------- .note.nv.tkinfo           --------------------------
	.section	.note.nv.tkinfo,"",@"SHT_NOTE"
	.sectionflags	@"SHF_NOTE_NV_TKINFO"
	.tkinfo
        /*0018*/ 	.word	0x00000002
        /*0030*/ 	.string	""
        /*0030*/ 	.string	"ptxas"
        /*0030*/ 	.string	"Cuda compilation tools, release 13.0, V13.0.88"
        /*0030*/ 	.string	"Build cuda_13.0.r13.0/compiler.36424714_0"
        /*0030*/ 	.string	"-arch sm_100 -m 64 "



//--------------------- .note.nv.cuinfo           --------------------------
	.section	.note.nv.cuinfo,"",@"SHT_NOTE"
	.sectionflags	@"SHF_NOTE_NV_CUINFO"
        /*0018*/ 	.short	0x0002
        /*001a*/ 	.short	0x0064
        /*001c*/ 	.short	0x0082
	.zero		2


//--------------------- .nv.info                  --------------------------
	.section	.nv.info,"",@"SHT_CUDA_INFO"
	.align	4


	//----- nvinfo : EIATTR_REGCOUNT
	.align		4
        /*0000*/ 	.byte	0x04, 0x2f
        /*0002*/ 	.short	(.L_1 - .L_0)
	.align		4
.L_0:
        /*0004*/ 	.word	index@(_Z10matMul_GPUPfS_S_)
        /*0008*/ 	.word	0x00000014


	//----- nvinfo : EIATTR_FRAME_SIZE
	.align		4
.L_1:
        /*000c*/ 	.byte	0x04, 0x11
        /*000e*/ 	.short	(.L_3 - .L_2)
	.align		4
.L_2:
        /*0010*/ 	.word	index@(_Z10matMul_GPUPfS_S_)
        /*0014*/ 	.word	0x00000000


	//----- nvinfo : EIATTR_MIN_STACK_SIZE
	.align		4
.L_3:
        /*0018*/ 	.byte	0x04, 0x12
        /*001a*/ 	.short	(.L_5 - .L_4)
	.align		4
.L_4:
        /*001c*/ 	.word	index@(_Z10matMul_GPUPfS_S_)
        /*0020*/ 	.word	0x00000000
.L_5:


//--------------------- .nv.compat                --------------------------
	.section	.nv.compat,"",@"SHT_CUDA_COMPAT_INFO"
	.align	4
        /*0000*/ 	.byte	0x02, 0x09, 0x00, 0x00, 0x02, 0x02, 0x01, 0x00, 0x02, 0x05, 0x05, 0x00, 0x03, 0x07, 0x01, 0x01
        /*0010*/ 	.byte	0x02, 0x03, 0x00, 0x00, 0x02, 0x06, 0x01, 0x00, 0x04, 0x0b, 0x08, 0x00, 0x09, 0x00, 0x00, 0x00
        /*0020*/ 	.byte	0x00, 0x00, 0x00, 0x00


//--------------------- .nv.info._Z10matMul_GPUPfS_S_ --------------------------
	.section	.nv.info._Z10matMul_GPUPfS_S_,"",@"SHT_CUDA_INFO"
	.sectionflags	@""
	.align	4


	//----- nvinfo : EIATTR_CUDA_API_VERSION
	.align		4
        /*0000*/ 	.byte	0x04, 0x37
        /*0002*/ 	.short	(.L_7 - .L_6)
.L_6:
        /*0004*/ 	.word	0x00000082


	//----- nvinfo : EIATTR_KPARAM_INFO
	.align		4
.L_7:
        /*0008*/ 	.byte	0x04, 0x17
        /*000a*/ 	.short	(.L_9 - .L_8)
.L_8:
        /*000c*/ 	.word	0x00000000
        /*0010*/ 	.short	0x0002
        /*0012*/ 	.short	0x0010
        /*0014*/ 	.byte	0x00, 0xf5, 0x21, 0x00


	//----- nvinfo : EIATTR_KPARAM_INFO
	.align		4
.L_9:
        /*0018*/ 	.byte	0x04, 0x17
        /*001a*/ 	.short	(.L_11 - .L_10)
.L_10:
        /*001c*/ 	.word	0x00000000
        /*0020*/ 	.short	0x0001
        /*0022*/ 	.short	0x0008
        /*0024*/ 	.byte	0x00, 0xf5, 0x21, 0x00


	//----- nvinfo : EIATTR_KPARAM_INFO
	.align		4
.L_11:
        /*0028*/ 	.byte	0x04, 0x17
        /*002a*/ 	.short	(.L_13 - .L_12)
.L_12:
        /*002c*/ 	.word	0x00000000
        /*0030*/ 	.short	0x0000
        /*0032*/ 	.short	0x0000
        /*0034*/ 	.byte	0x00, 0xf5, 0x21, 0x00


	//----- nvinfo : EIATTR_SPARSE_MMA_MASK
	.align		4
.L_13:
        /*0038*/ 	.byte	0x03, 0x50
        /*003a*/ 	.short	0x0000


	//----- nvinfo : EIATTR_MAXREG_COUNT
	.align		4
        /*003c*/ 	.byte	0x03, 0x1b
        /*003e*/ 	.short	0x00ff


	//----- nvinfo : EIATTR_MERCURY_ISA_VERSION
	.align		4
        /*0040*/ 	.byte	0x03, 0x5f
        /*0042*/ 	.short	0x0101


	//----- nvinfo : EIATTR_VRC_CTA_INIT_COUNT
	.align		4
        /*0044*/ 	.byte	0x02, 0x4a
	.zero		1
	.zero		1


	//----- nvinfo : EIATTR_EXIT_INSTR_OFFSETS
	.align		4
        /*0048*/ 	.byte	0x04, 0x1c
        /*004a*/ 	.short	(.L_15 - .L_14)


	//   ....[0]....
.L_14:
        /*004c*/ 	.word	0x000000b0


	//   ....[1]....
        /*0050*/ 	.word	0x00000220


	//----- nvinfo : EIATTR_CBANK_PARAM_SIZE
	.align		4
.L_15:
        /*0054*/ 	.byte	0x03, 0x19
        /*0056*/ 	.short	0x0018


	//----- nvinfo : EIATTR_PARAM_CBANK
	.align		4
        /*0058*/ 	.byte	0x04, 0x0a
        /*005a*/ 	.short	(.L_17 - .L_16)
	.align		4
.L_16:
        /*005c*/ 	.word	index@(.nv.constant0._Z10matMul_GPUPfS_S_)
        /*0060*/ 	.short	0x0380
        /*0062*/ 	.short	0x0018


	//----- nvinfo : EIATTR_SW_WAR
	.align		4
.L_17:
        /*0064*/ 	.byte	0x04, 0x36
        /*0066*/ 	.short	(.L_19 - .L_18)
.L_18:
        /*0068*/ 	.word	0x00000008
.L_19:


//--------------------- .nv.callgraph             --------------------------
	.section	.nv.callgraph,"",@"SHT_CUDA_CALLGRAPH"
	.align	4
	.sectionentsize	8
	.align		4
        /*0000*/ 	.word	0x00000000
	.align		4
        /*0004*/ 	.word	0xffffffff
	.align		4
        /*0008*/ 	.word	0x00000000
	.align		4
        /*000c*/ 	.word	0xfffffffe
	.align		4
        /*0010*/ 	.word	0x00000000
	.align		4
        /*0014*/ 	.word	0xfffffffd
	.align		4
        /*0018*/ 	.word	0x00000000
	.align		4
        /*001c*/ 	.word	0xfffffffc


//--------------------- .text._Z10matMul_GPUPfS_S_ --------------------------
	.section	.text._Z10matMul_GPUPfS_S_,"ax",@progbits
	.align	128
        .global         _Z10matMul_GPUPfS_S_
        .type           _Z10matMul_GPUPfS_S_,@function
        .size           _Z10matMul_GPUPfS_S_,(.L_x_1 - _Z10matMul_GPUPfS_S_)
        .other          _Z10matMul_GPUPfS_S_,@"STO_CUDA_ENTRY STV_DEFAULT"
_Z10matMul_GPUPfS_S_:
.text._Z10matMul_GPUPfS_S_:
[----:B------:R-:W-:Y:S01]  /*0000*/  LDC R1, c[0x0][0x37c] ;  /* 0x0000df00ff017b82 */ /* 0x000fe20000000800 */
[----:B------:R-:W0:Y:S07]  /*0010*/  S2R R2, SR_TID.X ;  /* 0x0000000000027919 */ /* 0x000e2e0000002100 */
[----:B------:R-:W1:Y:S01]  /*0020*/  LDC R0, c[0x0][0x364] ;  /* 0x0000d900ff007b82 */ /* 0x000e620000000800 */
[----:B------:R-:W1:Y:S07]  /*0030*/  S2R R3, SR_TID.Y ;  /* 0x0000000000037919 */ /* 0x000e6e0000002200 */
[----:B------:R-:W0:Y:S08]  /*0040*/  S2UR UR5, SR_CTAID.X ;  /* 0x00000000000579c3 */ /* 0x000e300000002500 */
[----:B------:R-:W0:Y:S08]  /*0050*/  LDC R9, c[0x0][0x360] ;  /* 0x0000d800ff097b82 */ /* 0x000e300000000800 */
[----:B------:R-:W1:Y:S01]  /*0060*/  S2UR UR4, SR_CTAID.Y ;  /* 0x00000000000479c3 */ /* 0x000e620000002600 */
[----:B0-----:R-:W-:-:S05]  /*0070*/  IMAD R9, R9, UR5, R2 ;  /* 0x0000000509097c24 */ /* 0x001fca000f8e0202 */
[----:B------:R-:W-:Y:S01]  /*0080*/  ISETP.GT.AND P0, PT, R9, 0x3, PT ;  /* 0x000000030900780c */ /* 0x000fe20003f04270 */
[----:B-1----:R-:W-:-:S05]  /*0090*/  IMAD R0, R0, UR4, R3 ;  /* 0x0000000400007c24 */ /* 0x002fca000f8e0203 */
[----:B------:R-:W-:-:S13]  /*00a0*/  ISETP.GT.U32.OR P0, PT, R0, 0x3, P0 ;  /* 0x000000030000780c */ /* 0x000fda0000704470 */
[----:B------:R-:W-:Y:S05]  /*00b0*/  @P0 EXIT ;  /* 0x000000000000094d */ /* 0x000fea0003800000 */
[----:B------:R-:W0:Y:S01]  /*00c0*/  LDC.64 R4, c[0x0][0x380] ;  /* 0x0000e000ff047b82 */ /* 0x000e220000000a00 */
[----:B------:R-:W1:Y:S01]  /*00d0*/  LDCU.64 UR4, c[0x0][0x358] ;  /* 0x00006b00ff0477ac */ /* 0x000e620008000a00 */
[----:B------:R-:W-:-:S06]  /*00e0*/  SHF.L.U32 R8, R0, 0x2, RZ ;  /* 0x0000000200087819 */ /* 0x000fcc00000006ff */
[----:B------:R-:W2:Y:S08]  /*00f0*/  LDC.64 R6, c[0x0][0x388] ;  /* 0x0000e200ff067b82 */ /* 0x000eb00000000a00 */
[----:B------:R-:W3:Y:S01]  /*0100*/  LDC.64 R2, c[0x0][0x390] ;  /* 0x0000e400ff027b82 */ /* 0x000ee20000000a00 */
[----:B0-----:R-:W-:-:S05]  /*0110*/  IMAD.WIDE.U32 R4, R8, 0x4, R4 ;  /* 0x0000000408047825 */ /* 0x001fca00078e0004 */
[----:B-1----:R-:W4:Y:S01]  /*0120*/  LDG.E R0, desc[UR4][R4.64] ;  /* 0x0000000404007981 */ /* 0x002f22000c1e1900 */
[----:B--2---:R-:W-:-:S03]  /*0130*/  IMAD.WIDE R6, R9, 0x4, R6 ;  /* 0x0000000409067825 */ /* 0x004fc600078e0206 */
[----:B------:R-:W2:Y:S04]  /*0140*/  LDG.E R13, desc[UR4][R4.64+0x4] ;  /* 0x00000404040d7981 */ /* 0x000ea8000c1e1900 */
[----:B------:R-:W4:Y:S04]  /*0150*/  LDG.E R11, desc[UR4][R6.64] ;  /* 0x00000004060b7981 */ /* 0x000f28000c1e1900 */
[----:B------:R-:W2:Y:S04]  /*0160*/  LDG.E R10, desc[UR4][R6.64+0x10] ;  /* 0x00001004060a7981 */ /* 0x000ea8000c1e1900 */
[----:B------:R-:W5:Y:S04]  /*0170*/  LDG.E R15, desc[UR4][R4.64+0x8] ;  /* 0x00000804040f7981 */ /* 0x000f68000c1e1900 */
[----:B------:R-:W5:Y:S04]  /*0180*/  LDG.E R12, desc[UR4][R6.64+0x20] ;  /* 0x00002004060c7981 */ /* 0x000f68000c1e1900 */
[----:B------:R-:W5:Y:S04]  /*0190*/  LDG.E R17, desc[UR4][R4.64+0xc] ;  /* 0x00000c0404117981 */ /* 0x000f68000c1e1900 */
[----:B------:R-:W5:Y:S01]  /*01a0*/  LDG.E R14, desc[UR4][R6.64+0x30] ;  /* 0x00003004060e7981 */ /* 0x000f62000c1e1900 */
[----:B------:R-:W-:-:S05]  /*01b0*/  IADD3 R9, PT, PT, R9, R8, RZ ;  /* 0x0000000809097210 */ /* 0x000fca0007ffe0ff */
[----:B---3--:R-:W-:-:S04]  /*01c0*/  IMAD.WIDE R2, R9, 0x4, R2 ;  /* 0x0000000409027825 */ /* 0x008fc800078e0202 */
[----:B----4-:R-:W-:-:S04]  /*01d0*/  FFMA R0, R0, R11, RZ ;  /* 0x0000000b00007223 */ /* 0x010fc800000000ff */
[----:B--2---:R-:W-:-:S04]  /*01e0*/  FFMA R0, R13, R10, R0 ;  /* 0x0000000a0d007223 */ /* 0x004fc80000000000 */
[----:B-----5:R-:W-:-:S04]  /*01f0*/  FFMA R0, R15, R12, R0 ;  /* 0x0000000c0f007223 */ /* 0x020fc80000000000 */
[----:B------:R-:W-:-:S05]  /*0200*/  FFMA R17, R17, R14, R0 ;  /* 0x0000000e11117223 */ /* 0x000fca0000000000 */
[----:B------:R-:W-:Y:S01]  /*0210*/  STG.E desc[UR4][R2.64], R17 ;  /* 0x0000001102007986 */ /* 0x000fe2000c101904 */
[----:B------:R-:W-:Y:S05]  /*0220*/  EXIT ;  /* 0x000000000000794d */ /* 0x000fea0003800000 */
.L_x_0:
[----:B------:R-:W-:-:S00]  /*0230*/  BRA `(.L_x_0) ;  /* 0xfffffffc00fc7947 */ /* 0x000fc0000383ffff */
[----:B------:R-:W-:-:S00]  /*0240*/  NOP ;  /* 0x0000000000007918 */ /* 0x000fc00000000000 */
        /* <DEDUP_REMOVED lines=11> */
.L_x_1:


//--------------------- .nv.shared.reserved.0     --------------------------
	.section	.nv.shared.reserved.0,"aw",@nobits
	.weak		__nv_reservedSMEM_offset_0_alias
	.size		__nv_reservedSMEM_offset_0_alias, 0, 64
	.other		__nv_reservedSMEM_offset_0_alias,@"STO_CUDA_RESERVED_SHARED STV_DEFAULT"
__nv_reservedSMEM_offset_0_alias:
	.zero		0
	.zero		64


//--------------------- .nv.constant0._Z10matMul_GPUPfS_S_ --------------------------
	.section	.nv.constant0._Z10matMul_GPUPfS_S_,"a",@progbits
	.sectionflags	@""
	.align	4
.nv.constant0._Z10matMul_GPUPfS_S_:
	.zero		920


//--------------------- SYMBOLS --------------------------

	.type		.nv.reservedSmem.offset0,@object
	.size		.nv.reservedSmem.offset0,0x4
